//
// Generated by NVIDIA NVVM Compiler
//
// Compiler Build ID: CL-36424714
// Cuda compilation tools, release 13.0, V13.0.88
// Based on NVVM 20.0.0
//

.version 9.0
.target sm_100
.address_size 64

	// .globl	_Z14multiplicationPiS_S_
.global .attribute(.managed) .align 4 .b8 a[1024];
.global .attribute(.managed) .align 4 .b8 b[1024];
.global .attribute(.managed) .align 4 .b8 c[1024];

.visible .entry _Z14multiplicationPiS_S_(
	.param .u64 .ptr .align 1 _Z14multiplicationPiS_S__param_0,
	.param .u64 .ptr .align 1 _Z14multiplicationPiS_S__param_1,
	.param .u64 .ptr .align 1 _Z14multiplicationPiS_S__param_2
)
{
	.reg .b32 	%r<8>;
	.reg .b64 	%rd<11>;

	ld.param.u64 	%rd1, [_Z14multiplicationPiS_S__param_0];
	ld.param.u64 	%rd2, [_Z14multiplicationPiS_S__param_1];
	ld.param.u64 	%rd3, [_Z14multiplicationPiS_S__param_2];
	cvta.to.global.u64 	%rd4, %rd3;
	cvta.to.global.u64 	%rd5, %rd2;
	cvta.to.global.u64 	%rd6, %rd1;
	mov.u32 	%r1, %tid.x;
	mov.u32 	%r2, %ntid.x;
	mov.u32 	%r3, %ctaid.x;
	mad.lo.s32 	%r4, %r2, %r3, %r1;
	mul.wide.s32 	%rd7, %r4, 4;
	add.s64 	%rd8, %rd6, %rd7;
	ld.global.u32 	%r5, [%rd8];
	add.s64 	%rd9, %rd5, %rd7;
	ld.global.u32 	%r6, [%rd9];
	mul.lo.s32 	%r7, %r6, %r5;
	add.s64 	%rd10, %rd4, %rd7;
	st.global.u32 	[%rd10], %r7;
	ret;

}


// ===== COMPILED SASS (sm_100) =====

	.target	sm_100

	.elftype	@"ET_EXEC"


//--------------------- .note.nv.tkinfo           --------------------------
	.section	.note.nv.tkinfo,"",@"SHT_NOTE"
	.sectionflags	@"SHF_NOTE_NV_TKINFO"
	.tkinfo
        /*0018*/ 	.word	0x00000002
        /*0030*/ 	.string	""
        /*0030*/ 	.string	"ptxas"
        /*0030*/ 	.string	"Cuda compilation tools, release 13.0, V13.0.88"
        /*0030*/ 	.string	"Build cuda_13.0.r13.0/compiler.36424714_0"
        /*0030*/ 	.string	"-arch sm_100 -m 64 "



//--------------------- .note.nv.cuinfo           --------------------------
	.section	.note.nv.cuinfo,"",@"SHT_NOTE"
	.sectionflags	@"SHF_NOTE_NV_CUINFO"
        /*0018*/ 	.short	0x0002
        /*001a*/ 	.short	0x0064
        /*001c*/ 	.short	0x0082
	.zero		2


//--------------------- .nv.info                  --------------------------
	.section	.nv.info,"",@"SHT_CUDA_INFO"
	.align	4


	//----- nvinfo : EIATTR_REGCOUNT
	.align		4
        /*0000*/ 	.byte	0x04, 0x2f
        /*0002*/ 	.short	(.L_4 - .L_3)
	.align		4
.L_3:
        /*0004*/ 	.word	index@(_Z14multiplicationPiS_S_)
        /*0008*/ 	.word	0x0000000c


	//----- nvinfo : EIATTR_FRAME_SIZE
	.align		4
.L_4:
        /*000c*/ 	.byte	0x04, 0x11
        /*000e*/ 	.short	(.L_6 - .L_5)
	.align		4
.L_5:
        /*0010*/ 	.word	index@(_Z14multiplicationPiS_S_)
        /*0014*/ 	.word	0x00000000


	//----- nvinfo : EIATTR_MIN_STACK_SIZE
	.align		4
.L_6:
        /*0018*/ 	.byte	0x04, 0x12
        /*001a*/ 	.short	(.L_8 - .L_7)
	.align		4
.L_7:
        /*001c*/ 	.word	index@(_Z14multiplicationPiS_S_)
        /*0020*/ 	.word	0x00000000
.L_8:


//--------------------- .nv.compat                --------------------------
	.section	.nv.compat,"",@"SHT_CUDA_COMPAT_INFO"
	.align	4
        /*0000*/ 	.byte	0x02, 0x09, 0x00, 0x00, 0x02, 0x02, 0x01, 0x00, 0x02, 0x05, 0x05, 0x00, 0x03, 0x07, 0x01, 0x01
        /*0010*/ 	.byte	0x02, 0x03, 0x00, 0x00, 0x02, 0x06, 0x01, 0x00, 0x04, 0x0b, 0x08, 0x00, 0x09, 0x00, 0x00, 0x00
        /*0020*/ 	.byte	0x00, 0x00, 0x00, 0x00


//--------------------- .nv.info._Z14multiplicationPiS_S_ --------------------------
	.section	.nv.info._Z14multiplicationPiS_S_,"",@"SHT_CUDA_INFO"
	.sectionflags	@""
	.align	4


	//----- nvinfo : EIATTR_CUDA_API_VERSION
	.align		4
        /*0000*/ 	.byte	0x04, 0x37
        /*0002*/ 	.short	(.L_10 - .L_9)
.L_9:
        /*0004*/ 	.word	0x00000082


	//----- nvinfo : EIATTR_KPARAM_INFO
	.align		4
.L_10:
        /*0008*/ 	.byte	0x04, 0x17
        /*000a*/ 	.short	(.L_12 - .L_11)
.L_11:
        /*000c*/ 	.word	0x00000000
        /*0010*/ 	.short	0x0002
        /*0012*/ 	.short	0x0010
        /*0014*/ 	.byte	0x00, 0xf5, 0x21, 0x00


	//----- nvinfo : EIATTR_KPARAM_INFO
	.align		4
.L_12:
        /*0018*/ 	.byte	0x04, 0x17
        /*001a*/ 	.short	(.L_14 - .L_13)
.L_13:
        /*001c*/ 	.word	0x00000000
        /*0020*/ 	.short	0x0001
        /*0022*/ 	.short	0x0008
        /*0024*/ 	.byte	0x00, 0xf5, 0x21, 0x00


	//----- nvinfo : EIATTR_KPARAM_INFO
	.align		4
.L_14:
        /*0028*/ 	.byte	0x04, 0x17
        /*002a*/ 	.short	(.L_16 - .L_15)
.L_15:
        /*002c*/ 	.word	0x00000000
        /*0030*/ 	.short	0x0000
        /*0032*/ 	.short	0x0000
        /*0034*/ 	.byte	0x00, 0xf5, 0x21, 0x00


	//----- nvinfo : EIATTR_SPARSE_MMA_MASK
	.align		4
.L_16:
        /*0038*/ 	.byte	0x03, 0x50
        /*003a*/ 	.short	0x0000


	//----- nvinfo : EIATTR_MAXREG_COUNT
	.align		4
        /*003c*/ 	.byte	0x03, 0x1b
        /*003e*/ 	.short	0x00ff


	//----- nvinfo : EIATTR_MERCURY_ISA_VERSION
	.align		4
        /*0040*/ 	.byte	0x03, 0x5f
        /*0042*/ 	.short	0x0101


	//----- nvinfo : EIATTR_VRC_CTA_INIT_COUNT
	.align		4
        /*0044*/ 	.byte	0x02, 0x4a
	.zero		1
	.zero		1


	//----- nvinfo : EIATTR_EXIT_INSTR_OFFSETS
	.align		4
        /*0048*/ 	.byte	0x04, 0x1c
        /*004a*/ 	.short	(.L_18 - .L_17)


	//   ....[0]....
.L_17:
        /*004c*/ 	.word	0x00000100


	//----- nvinfo : EIATTR_CBANK_PARAM_SIZE
	.align		4
.L_18:
        /*0050*/ 	.byte	0x03, 0x19
        /*0052*/ 	.short	0x0018


	//----- nvinfo : EIATTR_PARAM_CBANK
	.align		4
        /*0054*/ 	.byte	0x04, 0x0a
        /*0056*/ 	.short	(.L_20 - .L_19)
	.align		4
.L_19:
        /*0058*/ 	.word	index@(.nv.constant0._Z14multiplicationPiS_S_)
        /*005c*/ 	.short	0x0380
        /*005e*/ 	.short	0x0018


	//----- nvinfo : EIATTR_SW_WAR
	.align		4
.L_20:
        /*0060*/ 	.byte	0x04, 0x36
        /*0062*/ 	.short	(.L_22 - .L_21)
.L_21:
        /*0064*/ 	.word	0x00000008
.L_22:


//--------------------- .nv.callgraph             --------------------------
	.section	.nv.callgraph,"",@"SHT_CUDA_CALLGRAPH"
	.align	4
	.sectionentsize	8
	.align		4
        /*0000*/ 	.word	0x00000000
	.align		4
        /*0004*/ 	.word	0xffffffff
	.align		4
        /*0008*/ 	.word	0x00000000
	.align		4
        /*000c*/ 	.word	0xfffffffe
	.align		4
        /*0010*/ 	.word	0x00000000
	.align		4
        /*0014*/ 	.word	0xfffffffd
	.align		4
        /*0018*/ 	.word	0x00000000
	.align		4
        /*001c*/ 	.word	0xfffffffc


//--------------------- .nv.constant4             --------------------------
	.section	.nv.constant4,"a",@progbits
	.align	8
	.align		8
.nv.constant4:
        /*0000*/ 	.dword	a
	.align		8
        /*0008*/ 	.dword	b
	.align		8
        /*0010*/ 	.dword	c


//--------------------- .text._Z14multiplicationPiS_S_ --------------------------
	.section	.text._Z14multiplicationPiS_S_,"ax",@progbits
	.align	128
        .global         _Z14multiplicationPiS_S_
        .type           _Z14multiplicationPiS_S_,@function
        .size           _Z14multiplicationPiS_S_,(.L_x_1 - _Z14multiplicationPiS_S_)
        .other          _Z14multiplicationPiS_S_,@"STO_CUDA_ENTRY STV_DEFAULT"
_Z14multiplicationPiS_S_:
.text._Z14multiplicationPiS_S_:
[----:B------:R-:W-:Y:S01]  /*0000*/  LDC R1, c[0x0][0x37c] ;  /* 0x0000df00ff017b82 */ /* 0x000fe20000000800 */
[----:B------:R-:W0:Y:S07]  /*0010*/  S2R R9, SR_TID.X ;  /* 0x0000000000097919 */ /* 0x000e2e0000002100 */
[----:B------:R-:W1:Y:S01]  /*0020*/  LDC.64 R2, c[0x0][0x380] ;  /* 0x0000e000ff027b82 */ /* 0x000e620000000a00 */
[----:B------:R-:W0:Y:S01]  /*0030*/  LDCU UR6, c[0x0][0x360] ;  /* 0x00006c00ff0677ac */ /* 0x000e220008000800 */
[----:B------:R-:W0:Y:S01]  /*0040*/  S2R R0, SR_CTAID.X ;  /* 0x0000000000007919 */ /* 0x000e220000002500 */
[----:B------:R-:W2:Y:S05]  /*0050*/  LDCU.64 UR4, c[0x0][0x358] ;  /* 0x00006b00ff0477ac */ /* 0x000eaa0008000a00 */
[----:B------:R-:W3:Y:S08]  /*0060*/  LDC.64 R4, c[0x0][0x388] ;  /* 0x0000e200ff047b82 */ /* 0x000ef00000000a00 */
[----:B------:R-:W4:Y:S01]  /*0070*/  LDC.64 R6, c[0x0][0x390] ;  /* 0x0000e400ff067b82 */ /* 0x000f220000000a00 */
[----:B0-----:R-:W-:-:S04]  /*0080*/  IMAD R9, R0, UR6, R9 ;  /* 0x0000000600097c24 */ /* 0x001fc8000f8e0209 */
[----:B-1----:R-:W-:-:S04]  /*0090*/  IMAD.WIDE R2, R9, 0x4, R2 ;  /* 0x0000000409027825 */ /* 0x002fc800078e0202 */
[C---:B---3--:R-:W-:Y:S02]  /*00a0*/  IMAD.WIDE R4, R9.reuse, 0x4, R4 ;  /* 0x0000000409047825 */ /* 0x048fe400078e0204 */
[----:B--2---:R-:W2:Y:S04]  /*00b0*/  LDG.E R2, desc[UR4][R2.64] ;  /* 0x0000000402027981 */ /* 0x004ea8000c1e1900 */
[----:B------:R-:W2:Y:S01]  /*00c0*/  LDG.E R5, desc[UR4][R4.64] ;  /* 0x0000000404057981 */ /* 0x000ea2000c1e1900 */
[----:B----4-:R-:W-:-:S04]  /*00d0*/  IMAD.WIDE R6, R9, 0x4, R6 ;  /* 0x0000000409067825 */ /* 0x010fc800078e0206 */
[----:B--2---:R-:W-:-:S05]  /*00e0*/  IMAD R9, R2, R5, RZ ;  /* 0x0000000502097224 */ /* 0x004fca00078e02ff */
[----:B------:R-:W-:Y:S01]  /*00f0*/  STG.E desc[UR4][R6.64], R9 ;  /* 0x0000000906007986 */ /* 0x000fe2000c101904 */
[----:B------:R-:W-:Y:S05]  /*0100*/  EXIT ;  /* 0x000000000000794d */ /* 0x000fea0003800000 */
.L_x_0:
[----:B------:R-:W-:-:S00]  /*0110*/  BRA `(.L_x_0) ;  /* 0xfffffffc00fc7947 */ /* 0x000fc0000383ffff */
[----:B------:R-:W-:-:S00]  /*0120*/  NOP ;  /* 0x0000000000007918 */ /* 0x000fc00000000000 */
        /* <DEDUP_REMOVED lines=13> */
.L_x_1:


//--------------------- .nv.shared.reserved.0     --------------------------
	.section	.nv.shared.reserved.0,"aw",@nobits
	.weak		__nv_reservedSMEM_offset_0_alias
	.size		__nv_reservedSMEM_offset_0_alias, 0, 64
	.other		__nv_reservedSMEM_offset_0_alias,@"STO_CUDA_RESERVED_SHARED STV_DEFAULT"
__nv_reservedSMEM_offset_0_alias:
	.zero		0
	.zero		64


//--------------------- .nv.global                --------------------------
	.section	.nv.global,"aw",@nobits
	.align	4
.nv.global:
	.type		c,@object
	.size		c,(a - c)
	.other		c,@"STV_DEFAULT STO_CUDA_MANAGED"
c:
	.zero		1024
	.type		a,@object
	.size		a,(b - a)
	.other		a,@"STV_DEFAULT STO_CUDA_MANAGED"
a:
	.zero		1024
	.type		b,@object
	.size		b,(.L_1 - b)
	.other		b,@"STV_DEFAULT STO_CUDA_MANAGED"
b:
	.zero		1024
.L_1:


//--------------------- .nv.constant0._Z14multiplicationPiS_S_ --------------------------
	.section	.nv.constant0._Z14multiplicationPiS_S_,"a",@progbits
	.sectionflags	@""
	.align	4
.nv.constant0._Z14multiplicationPiS_S_:
	.zero		920


//--------------------- SYMBOLS --------------------------

	.type		.nv.reservedSmem.offset0,@object
	.size		.nv.reservedSmem.offset0,0x4
